	.headerflags	@"EF_CUDA_TEXMODE_UNIFIED EF_CUDA_64BIT_ADDRESS EF_CUDA_ACCELERATORS EF_CUDA_SM90 EF_CUDA_VIRTUAL_SM(EF_CUDA_SM90)"
	.elftype	@"ET_EXEC"


//--------------------- .nv.info                  --------------------------
	.section	.nv.info,"",@"SHT_CUDA_INFO"
	.align	4


	//----- nvinfo : EIATTR_REGCOUNT
	.align		4
        /*0000*/ 	.byte	0x04, 0x2f
        /*0002*/ 	.short	(.L_1 - .L_0)
	.align		4
.L_0:
        /*0004*/ 	.word	index@(triton_poi_fused_clone_1)
        /*0008*/ 	.word	0x0000000f


	//----- nvinfo : EIATTR_MIN_STACK_SIZE
	.align		4
.L_1:
        /*000c*/ 	.byte	0x04, 0x12
        /*000e*/ 	.short	(.L_3 - .L_2)
	.align		4
.L_2:
        /*0010*/ 	.word	index@(triton_poi_fused_clone_1)
        /*0014*/ 	.word	0x00000000


	//----- nvinfo : EIATTR_FRAME_SIZE
	.align		4
.L_3:
        /*0018*/ 	.byte	0x04, 0x11
        /*001a*/ 	.short	(.L_5 - .L_4)
	.align		4
.L_4:
        /*001c*/ 	.word	index@(triton_poi_fused_clone_1)
        /*0020*/ 	.word	0x00000000


	//----- nvinfo : EIATTR_MIN_STACK_SIZE
	.align		4
.L_5:
        /*0024*/ 	.byte	0x04, 0x12
        /*0026*/ 	.short	(.L_7 - .L_6)
	.align		4
.L_6:
        /*0028*/ 	.word	index@(triton_poi_fused_clone_1)
        /*002c*/ 	.word	0x00000000
.L_7:


//--------------------- .nv.info.triton_poi_fused_clone_1 --------------------------
	.section	.nv.info.triton_poi_fused_clone_1,"",@"SHT_CUDA_INFO"
	.sectionflags	@""
	.align	4


	//----- nvinfo : EIATTR_CUDA_API_VERSION
	.align		4
        /*0000*/ 	.byte	0x04, 0x37
        /*0002*/ 	.short	(.L_9 - .L_8)
.L_8:
        /*0004*/ 	.word	0x0000007c


	//----- nvinfo : EIATTR_KPARAM_INFO
	.align		4
.L_9:
        /*0008*/ 	.byte	0x04, 0x17
        /*000a*/ 	.short	(.L_11 - .L_10)
.L_10:
        /*000c*/ 	.word	0x00000000
        /*0010*/ 	.short	0x0003
        /*0012*/ 	.short	0x0014
        /*0014*/ 	.byte	0x00, 0xf0, 0x11, 0x00


	//----- nvinfo : EIATTR_KPARAM_INFO
	.align		4
.L_11:
        /*0018*/ 	.byte	0x04, 0x17
        /*001a*/ 	.short	(.L_13 - .L_12)
.L_12:
        /*001c*/ 	.word	0x00000000
        /*0020*/ 	.short	0x0002
        /*0022*/ 	.short	0x0010
        /*0024*/ 	.byte	0x00, 0xf0, 0x11, 0x00


	//----- nvinfo : EIATTR_KPARAM_INFO
	.align		4
.L_13:
        /*0028*/ 	.byte	0x04, 0x17
        /*002a*/ 	.short	(.L_15 - .L_14)
.L_14:
        /*002c*/ 	.word	0x00000000
        /*0030*/ 	.short	0x0001
        /*0032*/ 	.short	0x0008
        /*0034*/ 	.byte	0x00, 0xf4, 0x21, 0x00


	//----- nvinfo : EIATTR_KPARAM_INFO
	.align		4
.L_15:
        /*0038*/ 	.byte	0x04, 0x17
        /*003a*/ 	.short	(.L_17 - .L_16)
.L_16:
        /*003c*/ 	.word	0x00000000
        /*0040*/ 	.short	0x0000
        /*0042*/ 	.short	0x0000
        /*0044*/ 	.byte	0x00, 0xf4, 0x21, 0x00


	//----- nvinfo : EIATTR_SPARSE_MMA_MASK
	.align		4
.L_17:
        /*0048*/ 	.byte	0x03, 0x50
        /*004a*/ 	.short	0x0000


	//----- nvinfo : EIATTR_MAXREG_COUNT
	.align		4
        /*004c*/ 	.byte	0x03, 0x1b
        /*004e*/ 	.short	0x00ff


	//----- nvinfo : EIATTR_EXIT_INSTR_OFFSETS
	.align		4
        /*0050*/ 	.byte	0x04, 0x1c
        /*0052*/ 	.short	(.L_19 - .L_18)


	//   ....[0]....
.L_18:
        /*0054*/ 	.word	0x00000330


	//   ....[1]....
        /*0058*/ 	.word	0x000003a0


	//----- nvinfo : EIATTR_REQNTID
	.align		4
.L_19:
        /*005c*/ 	.byte	0x04, 0x10
        /*005e*/ 	.short	(.L_21 - .L_20)
.L_20:
        /*0060*/ 	.word	0x00000080
        /*0064*/ 	.word	0x00000001
        /*0068*/ 	.word	0x00000001


	//----- nvinfo : EIATTR_CBANK_PARAM_SIZE
	.align		4
.L_21:
        /*006c*/ 	.byte	0x03, 0x19
        /*006e*/ 	.short	0x0018


	//----- nvinfo : EIATTR_PARAM_CBANK
	.align		4
        /*0070*/ 	.byte	0x04, 0x0a
        /*0072*/ 	.short	(.L_23 - .L_22)
	.align		4
.L_22:
        /*0074*/ 	.word	index@(.nv.constant0.triton_poi_fused_clone_1)
        /*0078*/ 	.short	0x0210
        /*007a*/ 	.short	0x0018


	//----- nvinfo : EIATTR_SW_WAR
	.align		4
.L_23:
        /*007c*/ 	.byte	0x04, 0x36
        /*007e*/ 	.short	(.L_25 - .L_24)
.L_24:
        /*0080*/ 	.word	0x00000008
.L_25:


//--------------------- .nv.callgraph             --------------------------
	.section	.nv.callgraph,"",@"SHT_CUDA_CALLGRAPH"
	.align	4
	.sectionentsize	8
	.align		4
        /*0000*/ 	.word	0x00000000
	.align		4
        /*0004*/ 	.word	0xffffffff
	.align		4
        /*0008*/ 	.word	0x00000000
	.align		4
        /*000c*/ 	.word	0xfffffffe
	.align		4
        /*0010*/ 	.word	0x00000000
	.align		4
        /*0014*/ 	.word	0xfffffffd
	.align		4
        /*0018*/ 	.word	0x00000000
	.align		4
        /*001c*/ 	.word	0xfffffffc


//--------------------- .text.triton_poi_fused_clone_1 --------------------------
	.section	.text.triton_poi_fused_clone_1,"ax",@progbits
	.sectionflags	@"SHF_BARRIERS=1"
	.align	128
        .global         triton_poi_fused_clone_1
        .type           triton_poi_fused_clone_1,@function
        .size           triton_poi_fused_clone_1,(.L_x_1 - triton_poi_fused_clone_1)
        .other          triton_poi_fused_clone_1,@"STO_CUDA_ENTRY STV_DEFAULT"
triton_poi_fused_clone_1:
.text.triton_poi_fused_clone_1:
[----:B------:R-:W0:Y:S02]  /*0000*/  LDC R1, c[0x0][0x28] ;  /* 0x00000a00ff017b82 */ /* 0x000e240000000800 */
[----:B------:R-:W1:Y:S01]  /*0010*/  S2R R7, SR_CTAID.Y ;  /* 0x0000000000077919 */ /* 0x000e620000002600 */
[----:B------:R-:W2:Y:S01]  /*0020*/  LDC.64 R2, c[0x0][0x210] ;  /* 0x00008400ff027b82 */ /* 0x000ea20000000a00 */
[----:B------:R-:W-:Y:S01]  /*0030*/  ULDC.64 UR6, c[0x0][0x208] ;  /* 0x0000820000067ab9 */ /* 0x000fe20000000a00 */
[----:B------:R-:W3:Y:S01]  /*0040*/  S2R R12, SR_TID.X ;  /* 0x00000000000c7919 */ /* 0x000ee20000002100 */
[----:B------:R-:W4:Y:S01]  /*0050*/  S2R R9, SR_CTAID.X ;  /* 0x0000000000097919 */ /* 0x000f220000002500 */
[----:B-1----:R-:W-:Y:S02]  /*0060*/  IMAD.SHL.U32 R7, R7, 0x20, RZ ;  /* 0x0000002007077824 */ /* 0x002fe400078e00ff */
[----:B---3--:R-:W-:Y:S01]  /*0070*/  IMAD.SHL.U32 R0, R12, 0x2, RZ ;  /* 0x000000020c007824 */ /* 0x008fe200078e00ff */
[----:B------:R-:W-:Y:S01]  /*0080*/  SHF.R.U32.HI R8, RZ, 0x4, R12 ;  /* 0x00000004ff087819 */ /* 0x000fe2000001160c */
[----:B----4-:R-:W-:-:S03]  /*0090*/  IMAD.SHL.U32 R9, R9, 0x8, RZ ;  /* 0x0000000809097824 */ /* 0x010fc600078e00ff */
[----:B------:R-:W-:Y:S02]  /*00a0*/  LOP3.LUT R4, R7, 0x1e, R0, 0xf8, !PT ;  /* 0x0000001e07047812 */ /* 0x000fe400078ef800 */
[----:B------:R-:W-:Y:S02]  /*00b0*/  SGXT.U32 R8, R8, 0x3 ;  /* 0x000000030808781a */ /* 0x000fe40000000000 */
[----:B------:R-:W-:-:S04]  /*00c0*/  SHF.R.S32.HI R5, RZ, 0x1f, R4 ;  /* 0x0000001fff057819 */ /* 0x000fc80000011404 */
[----:B------:R-:W-:Y:S02]  /*00d0*/  LEA.HI R6, R5, R4, RZ, 0x3 ;  /* 0x0000000405067211 */ /* 0x000fe400078f18ff */
[----:B------:R-:W-:Y:S02]  /*00e0*/  LOP3.LUT R5, R9, R8, RZ, 0xfc, !PT ;  /* 0x0000000809057212 */ /* 0x000fe400078efcff */
[C---:B------:R-:W-:Y:S01]  /*00f0*/  LOP3.LUT R11, R6.reuse, 0xfffffff8, RZ, 0xc0, !PT ;  /* 0xfffffff8060b7812 */ /* 0x040fe200078ec0ff */
[----:B------:R-:W-:Y:S01]  /*0100*/  IMAD.SHL.U32 R6, R6, 0x8, RZ ;  /* 0x0000000806067824 */ /* 0x000fe200078e00ff */
[----:B------:R-:W-:-:S03]  /*0110*/  ISETP.GE.AND P0, PT, R5, 0x8, PT ;  /* 0x000000080500780c */ /* 0x000fc60003f06270 */
[C---:B------:R-:W-:Y:S01]  /*0120*/  IMAD.IADD R10, R4.reuse, 0x1, -R11 ;  /* 0x00000001040a7824 */ /* 0x040fe200078e0a0b */
[----:B------:R-:W-:-:S03]  /*0130*/  ISETP.LT.AND P0, PT, R4, 0x20, !P0 ;  /* 0x000000200400780c */ /* 0x000fc60004701270 */
[----:B------:R-:W-:Y:S01]  /*0140*/  IMAD R10, R5, 0x8, R10 ;  /* 0x00000008050a7824 */ /* 0x000fe200078e020a */
[----:B------:R-:W-:-:S05]  /*0150*/  LOP3.LUT R5, R6, 0xffffffc0, RZ, 0xc0, !PT ;  /* 0xffffffc006057812 */ /* 0x000fca00078ec0ff */
[----:B------:R-:W-:-:S04]  /*0160*/  IMAD.IADD R5, R10, 0x1, R5 ;  /* 0x000000010a057824 */ /* 0x000fc800078e0205 */
[----:B--2---:R-:W-:Y:S01]  /*0170*/  IMAD.WIDE R2, R5, 0x4, R2 ;  /* 0x0000000405027825 */ /* 0x004fe200078e0202 */
[----:B------:R-:W-:-:S06]  /*0180*/  CS2R R4, SRZ ;  /* 0x0000000000047805 */ /* 0x000fcc000001ff00 */
[----:B------:R1:W2:Y:S01]  /*0190*/  @P0 LDG.E.EL.64 R4, desc[UR6][R2.64] ;  /* 0x0000000602040981 */ /* 0x0002a2000c2e1b00 */
[----:B------:R-:W3:Y:S01]  /*01a0*/  S2UR UR5, SR_CgaCtaId ;  /* 0x00000000000579c3 */ /* 0x000ee20000008800 */
[----:B------:R-:W-:Y:S01]  /*01b0*/  SHF.R.U32.HI R6, RZ, 0x2, R12 ;  /* 0x00000002ff067819 */ /* 0x000fe2000001160c */
[----:B------:R-:W-:Y:S01]  /*01c0*/  IMAD.SHL.U32 R10, R12, 0x10, RZ ;  /* 0x000000100c0a7824 */ /* 0x000fe200078e00ff */
[----:B------:R-:W-:Y:S01]  /*01d0*/  UMOV UR4, 0x400 ;  /* 0x0000040000047882 */ /* 0x000fe20000000000 */
[----:B------:R-:W-:Y:S02]  /*01e0*/  LOP3.LUT R9, R9, 0x6, R0, 0xf8, !PT ;  /* 0x0000000609097812 */ /* 0x000fe400078ef800 */
[----:B------:R-:W-:Y:S02]  /*01f0*/  SGXT.U32 R6, R6, 0x5 ;  /* 0x000000050606781a */ /* 0x000fe40000000000 */
[----:B------:R-:W-:Y:S02]  /*0200*/  SHF.R.U32.HI R11, RZ, 0x3, R0 ;  /* 0x00000003ff0b7819 */ /* 0x000fe40000011600 */
[----:B------:R-:W-:-:S02]  /*0210*/  LOP3.LUT R6, R7, R6, RZ, 0xfc, !PT ;  /* 0x0000000607067212 */ /* 0x000fc400078efcff */
[----:B------:R-:W-:Y:S02]  /*0220*/  LOP3.LUT R7, R10, 0xf0, RZ, 0xc0, !PT ;  /* 0x000000f00a077812 */ /* 0x000fe400078ec0ff */
[----:B------:R-:W-:Y:S02]  /*0230*/  LOP3.LUT R10, R0, 0xfe, RZ, 0xc0, !PT ;  /* 0x000000fe000a7812 */ /* 0x000fe400078ec0ff */
[C---:B------:R-:W-:Y:S02]  /*0240*/  LOP3.LUT R8, R7.reuse, R8, RZ, 0xfc, !PT ;  /* 0x0000000807087212 */ /* 0x040fe400078efcff */
[C---:B-1----:R-:W-:Y:S02]  /*0250*/  LOP3.LUT R3, R7.reuse, 0x8, RZ, 0xfc, !PT ;  /* 0x0000000807037812 */ /* 0x042fe400078efcff */
[-C--:B------:R-:W-:Y:S02]  /*0260*/  LEA.HI R7, R7, R8.reuse, RZ, 0x1d ;  /* 0x0000000807077211 */ /* 0x080fe400078fe8ff */
[----:B------:R-:W-:Y:S01]  /*0270*/  LEA.HI R3, R3, R8, RZ, 0x1d ;  /* 0x0000000803037211 */ /* 0x000fe200078fe8ff */
[----:B---3--:R-:W-:Y:S01]  /*0280*/  UPRMT UR4, UR5, 0x654, UR4 ;  /* 0x0000065405047896 */ /* 0x008fe20008000004 */
[----:B------:R-:W-:-:S02]  /*0290*/  ISETP.GE.AND P0, PT, R9, 0x8, PT ;  /* 0x000000080900780c */ /* 0x000fc40003f06270 */
[----:B------:R-:W-:Y:S02]  /*02a0*/  SGXT.U32 R11, R11, 0x5 ;  /* 0x000000050b0b781a */ /* 0x000fe40000000000 */
[----:B------:R-:W-:Y:S02]  /*02b0*/  ISETP.LT.AND P0, PT, R6, 0x20, !P0 ;  /* 0x000000200600780c */ /* 0x000fe40004701270 */
[----:B------:R-:W-:Y:S01]  /*02c0*/  LEA R7, R7, UR4, 0x2 ;  /* 0x0000000407077c11 */ /* 0x000fe2000f8e10ff */
[----:B------:R-:W-:Y:S01]  /*02d0*/  IMAD.IADD R10, R10, 0x1, R11 ;  /* 0x000000010a0a7824 */ /* 0x000fe200078e020b */
[----:B------:R-:W-:-:S04]  /*02e0*/  LEA R0, R3, UR4, 0x2 ;  /* 0x0000000403007c11 */ /* 0x000fc8000f8e10ff */
[----:B------:R-:W-:Y:S01]  /*02f0*/  LEA R10, R10, UR4, 0x2 ;  /* 0x000000040a0a7c11 */ /* 0x000fe2000f8e10ff */
[----:B--2---:R1:W-:Y:S04]  /*0300*/  STS [R7], R4 ;  /* 0x0000000407007388 */ /* 0x0043e80000000800 */
[----:B------:R1:W-:Y:S01]  /*0310*/  STS [R0+0x20], R5 ;  /* 0x0000200500007388 */ /* 0x0003e20000000800 */
[----:B------:R-:W-:Y:S06]  /*0320*/  BAR.SYNC.DEFER_BLOCKING 0x0 ;  /* 0x0000000000007b1d */ /* 0x000fec0000010000 */
[----:B-1----:R-:W-:Y:S05]  /*0330*/  @!P0 EXIT ;  /* 0x000000000000894d */ /* 0x002fea0003800000 */
[----:B------:R-:W-:Y:S01]  /*0340*/  LDS R4, [R10] ;  /* 0x000000000a047984 */ /* 0x000fe20000000800 */
[----:B------:R-:W0:Y:S01]  /*0350*/  LDC.64 R2, c[0x0][0x218] ;  /* 0x00008600ff027b82 */ /* 0x000e220000000a00 */
[----:B------:R-:W-:Y:S02]  /*0360*/  IMAD R9, R6, 0x8, R9 ;  /* 0x0000000806097824 */ /* 0x000fe400078e0209 */
[----:B------:R-:W1:Y:S02]  /*0370*/  LDS R5, [R10+0x4] ;  /* 0x000004000a057984 */ /* 0x000e640000000800 */
[----:B0-----:R-:W-:-:S05]  /*0380*/  IMAD.WIDE R2, R9, 0x4, R2 ;  /* 0x0000000409027825 */ /* 0x001fca00078e0202 */
[----:B-1----:R-:W-:Y:S01]  /*0390*/  STG.E.64 desc[UR6][R2.64], R4 ;  /* 0x0000000402007986 */ /* 0x002fe2000c101b06 */
[----:B------:R-:W-:Y:S05]  /*03a0*/  EXIT ;  /* 0x000000000000794d */ /* 0x000fea0003800000 */
.L_x_0:
[----:B------:R-:W-:-:S00]  /*03b0*/  BRA `(.L_x_0) ;  /* 0xfffffffc00fc7947 */ /* 0x000fc0000383ffff */
[----:B------:R-:W-:-:S00]  /*03c0*/  NOP ;  /* 0x0000000000007918 */ /* 0x000fc00000000000 */
        /* <DEDUP_REMOVED lines=11> */
.L_x_1:


//--------------------- .nv.shared.triton_poi_fused_clone_1 --------------------------
	.section	.nv.shared.triton_poi_fused_clone_1,"aw",@nobits
	.sectionflags	@""
	.align	16
	.zero		1024


//--------------------- .nv.constant0.triton_poi_fused_clone_1 --------------------------
	.section	.nv.constant0.triton_poi_fused_clone_1,"a",@progbits
	.sectionflags	@""
	.align	4
.nv.constant0.triton_poi_fused_clone_1:
	.zero		552
